//
// Generated by NVIDIA NVVM Compiler
//
// Compiler Build ID: CL-36424714
// Cuda compilation tools, release 13.0, V13.0.88
// Based on NVVM 20.0.0
//

.version 9.0
.target sm_100
.address_size 64

	// .globl	_Z21matrix_multiplicationPfS_S_ii
// _ZZ21matrix_multiplicationPfS_S_iiE5A_sub has been demoted
// _ZZ21matrix_multiplicationPfS_S_iiE5B_sub has been demoted

.visible .entry _Z21matrix_multiplicationPfS_S_ii(
	.param .u64 .ptr .align 1 _Z21matrix_multiplicationPfS_S_ii_param_0,
	.param .u64 .ptr .align 1 _Z21matrix_multiplicationPfS_S_ii_param_1,
	.param .u64 .ptr .align 1 _Z21matrix_multiplicationPfS_S_ii_param_2,
	.param .u32 _Z21matrix_multiplicationPfS_S_ii_param_3,
	.param .u32 _Z21matrix_multiplicationPfS_S_ii_param_4
)
{
	.reg .pred 	%p<13>;
	.reg .b32 	%r<67>;
	.reg .b32 	%f<121>;
	.reg .b64 	%rd<13>;
	// demoted variable
	.shared .align 4 .b8 _ZZ21matrix_multiplicationPfS_S_iiE5A_sub[4096];
	// demoted variable
	.shared .align 4 .b8 _ZZ21matrix_multiplicationPfS_S_iiE5B_sub[4096];
	ld.param.u64 	%rd3, [_Z21matrix_multiplicationPfS_S_ii_param_0];
	ld.param.u64 	%rd4, [_Z21matrix_multiplicationPfS_S_ii_param_1];
	ld.param.u64 	%rd5, [_Z21matrix_multiplicationPfS_S_ii_param_2];
	ld.param.u32 	%r33, [_Z21matrix_multiplicationPfS_S_ii_param_3];
	ld.param.u32 	%r34, [_Z21matrix_multiplicationPfS_S_ii_param_4];
	mov.u32 	%r35, %ctaid.x;
	mov.u32 	%r36, %ctaid.y;
	mov.u32 	%r1, %tid.x;
	mov.u32 	%r2, %tid.y;
	mad.lo.s32 	%r3, %r34, %r36, %r2;
	mad.lo.s32 	%r4, %r34, %r35, %r1;
	div.s32 	%r5, %r33, %r34;
	setp.lt.s32 	%p1, %r5, 1;
	mov.f32 	%f119, 0f00000000;
	@%p1 bra 	$L__BB0_17;
	mad.lo.s32 	%r6, %r3, %r33, %r1;
	shl.b32 	%r38, %r2, 7;
	mov.u32 	%r39, _ZZ21matrix_multiplicationPfS_S_iiE5A_sub;
	add.s32 	%r7, %r39, %r38;
	shl.b32 	%r40, %r1, 2;
	add.s32 	%r8, %r7, %r40;
	mov.u32 	%r41, _ZZ21matrix_multiplicationPfS_S_iiE5B_sub;
	add.s32 	%r10, %r41, %r40;
	add.s32 	%r9, %r10, %r38;
	and.b32  	%r11, %r34, 15;
	and.b32  	%r12, %r34, 7;
	and.b32  	%r13, %r34, 2147483632;
	and.b32  	%r14, %r34, 3;
	neg.s32 	%r15, %r13;
	add.s32 	%r16, %r7, 32;
	add.s32 	%r17, %r10, 1024;
	cvta.to.global.u64 	%rd1, %rd3;
	cvta.to.global.u64 	%rd2, %rd4;
	mov.f32 	%f119, 0f00000000;
	mov.b32 	%r60, 0;
$L__BB0_2:
	setp.lt.s32 	%p2, %r34, 1;
	mul.lo.s32 	%r42, %r60, %r34;
	add.s32 	%r43, %r6, %r42;
	mul.wide.s32 	%rd6, %r43, 4;
	add.s64 	%rd7, %rd1, %rd6;
	ld.global.f32 	%f19, [%rd7];
	st.shared.f32 	[%r8], %f19;
	add.s32 	%r44, %r42, %r2;
	mad.lo.s32 	%r45, %r44, %r33, %r4;
	mul.wide.s32 	%rd8, %r45, 4;
	add.s64 	%rd9, %rd2, %rd8;
	ld.global.f32 	%f20, [%rd9];
	st.shared.f32 	[%r9], %f20;
	bar.sync 	0;
	@%p2 bra 	$L__BB0_16;
	setp.lt.u32 	%p3, %r34, 16;
	mov.b32 	%r65, 0;
	@%p3 bra 	$L__BB0_6;
	mov.u32 	%r61, %r17;
	mov.u32 	%r62, %r16;
	mov.u32 	%r63, %r15;
$L__BB0_5:
	.pragma "nounroll";
	ld.shared.f32 	%f22, [%r62+-32];
	ld.shared.f32 	%f23, [%r61+-1024];
	fma.rn.f32 	%f24, %f22, %f23, %f119;
	ld.shared.f32 	%f25, [%r62+-28];
	ld.shared.f32 	%f26, [%r61+-896];
	fma.rn.f32 	%f27, %f25, %f26, %f24;
	ld.shared.f32 	%f28, [%r62+-24];
	ld.shared.f32 	%f29, [%r61+-768];
	fma.rn.f32 	%f30, %f28, %f29, %f27;
	ld.shared.f32 	%f31, [%r62+-20];
	ld.shared.f32 	%f32, [%r61+-640];
	fma.rn.f32 	%f33, %f31, %f32, %f30;
	ld.shared.f32 	%f34, [%r62+-16];
	ld.shared.f32 	%f35, [%r61+-512];
	fma.rn.f32 	%f36, %f34, %f35, %f33;
	ld.shared.f32 	%f37, [%r62+-12];
	ld.shared.f32 	%f38, [%r61+-384];
	fma.rn.f32 	%f39, %f37, %f38, %f36;
	ld.shared.f32 	%f40, [%r62+-8];
	ld.shared.f32 	%f41, [%r61+-256];
	fma.rn.f32 	%f42, %f40, %f41, %f39;
	ld.shared.f32 	%f43, [%r62+-4];
	ld.shared.f32 	%f44, [%r61+-128];
	fma.rn.f32 	%f45, %f43, %f44, %f42;
	ld.shared.f32 	%f46, [%r62];
	ld.shared.f32 	%f47, [%r61];
	fma.rn.f32 	%f48, %f46, %f47, %f45;
	ld.shared.f32 	%f49, [%r62+4];
	ld.shared.f32 	%f50, [%r61+128];
	fma.rn.f32 	%f51, %f49, %f50, %f48;
	ld.shared.f32 	%f52, [%r62+8];
	ld.shared.f32 	%f53, [%r61+256];
	fma.rn.f32 	%f54, %f52, %f53, %f51;
	ld.shared.f32 	%f55, [%r62+12];
	ld.shared.f32 	%f56, [%r61+384];
	fma.rn.f32 	%f57, %f55, %f56, %f54;
	ld.shared.f32 	%f58, [%r62+16];
	ld.shared.f32 	%f59, [%r61+512];
	fma.rn.f32 	%f60, %f58, %f59, %f57;
	ld.shared.f32 	%f61, [%r62+20];
	ld.shared.f32 	%f62, [%r61+640];
	fma.rn.f32 	%f63, %f61, %f62, %f60;
	ld.shared.f32 	%f64, [%r62+24];
	ld.shared.f32 	%f65, [%r61+768];
	fma.rn.f32 	%f66, %f64, %f65, %f63;
	ld.shared.f32 	%f67, [%r62+28];
	ld.shared.f32 	%f68, [%r61+896];
	fma.rn.f32 	%f119, %f67, %f68, %f66;
	add.s32 	%r63, %r63, 16;
	add.s32 	%r62, %r62, 64;
	add.s32 	%r61, %r61, 2048;
	setp.ne.s32 	%p4, %r63, 0;
	mov.u32 	%r65, %r13;
	@%p4 bra 	$L__BB0_5;
$L__BB0_6:
	setp.eq.s32 	%p5, %r11, 0;
	@%p5 bra 	$L__BB0_16;
	add.s32 	%r47, %r11, -1;
	setp.lt.u32 	%p6, %r47, 7;
	@%p6 bra 	$L__BB0_9;
	shl.b32 	%r48, %r65, 2;
	add.s32 	%r49, %r7, %r48;
	ld.shared.f32 	%f70, [%r49];
	shl.b32 	%r50, %r65, 7;
	add.s32 	%r51, %r10, %r50;
	ld.shared.f32 	%f71, [%r51];
	fma.rn.f32 	%f72, %f70, %f71, %f119;
	ld.shared.f32 	%f73, [%r49+4];
	ld.shared.f32 	%f74, [%r51+128];
	fma.rn.f32 	%f75, %f73, %f74, %f72;
	ld.shared.f32 	%f76, [%r49+8];
	ld.shared.f32 	%f77, [%r51+256];
	fma.rn.f32 	%f78, %f76, %f77, %f75;
	ld.shared.f32 	%f79, [%r49+12];
	ld.shared.f32 	%f80, [%r51+384];
	fma.rn.f32 	%f81, %f79, %f80, %f78;
	ld.shared.f32 	%f82, [%r49+16];
	ld.shared.f32 	%f83, [%r51+512];
	fma.rn.f32 	%f84, %f82, %f83, %f81;
	ld.shared.f32 	%f85, [%r49+20];
	ld.shared.f32 	%f86, [%r51+640];
	fma.rn.f32 	%f87, %f85, %f86, %f84;
	ld.shared.f32 	%f88, [%r49+24];
	ld.shared.f32 	%f89, [%r51+768];
	fma.rn.f32 	%f90, %f88, %f89, %f87;
	ld.shared.f32 	%f91, [%r49+28];
	ld.shared.f32 	%f92, [%r51+896];
	fma.rn.f32 	%f119, %f91, %f92, %f90;
	add.s32 	%r65, %r65, 8;
$L__BB0_9:
	setp.eq.s32 	%p7, %r12, 0;
	@%p7 bra 	$L__BB0_16;
	add.s32 	%r52, %r12, -1;
	setp.lt.u32 	%p8, %r52, 3;
	@%p8 bra 	$L__BB0_12;
	shl.b32 	%r53, %r65, 2;
	add.s32 	%r54, %r7, %r53;
	ld.shared.f32 	%f94, [%r54];
	shl.b32 	%r55, %r65, 7;
	add.s32 	%r56, %r10, %r55;
	ld.shared.f32 	%f95, [%r56];
	fma.rn.f32 	%f96, %f94, %f95, %f119;
	ld.shared.f32 	%f97, [%r54+4];
	ld.shared.f32 	%f98, [%r56+128];
	fma.rn.f32 	%f99, %f97, %f98, %f96;
	ld.shared.f32 	%f100, [%r54+8];
	ld.shared.f32 	%f101, [%r56+256];
	fma.rn.f32 	%f102, %f100, %f101, %f99;
	ld.shared.f32 	%f103, [%r54+12];
	ld.shared.f32 	%f104, [%r56+384];
	fma.rn.f32 	%f119, %f103, %f104, %f102;
	add.s32 	%r65, %r65, 4;
$L__BB0_12:
	setp.eq.s32 	%p9, %r14, 0;
	@%p9 bra 	$L__BB0_16;
	setp.eq.s32 	%p10, %r14, 1;
	shl.b32 	%r57, %r65, 2;
	add.s32 	%r30, %r7, %r57;
	ld.shared.f32 	%f105, [%r30];
	shl.b32 	%r58, %r65, 7;
	add.s32 	%r31, %r10, %r58;
	ld.shared.f32 	%f106, [%r31];
	fma.rn.f32 	%f119, %f105, %f106, %f119;
	@%p10 bra 	$L__BB0_16;
	setp.eq.s32 	%p11, %r14, 2;
	ld.shared.f32 	%f107, [%r30+4];
	ld.shared.f32 	%f108, [%r31+128];
	fma.rn.f32 	%f119, %f107, %f108, %f119;
	@%p11 bra 	$L__BB0_16;
	ld.shared.f32 	%f109, [%r30+8];
	ld.shared.f32 	%f110, [%r31+256];
	fma.rn.f32 	%f119, %f109, %f110, %f119;
$L__BB0_16:
	bar.sync 	0;
	add.s32 	%r60, %r60, 1;
	setp.ne.s32 	%p12, %r60, %r5;
	@%p12 bra 	$L__BB0_2;
$L__BB0_17:
	cvta.to.global.u64 	%rd10, %rd5;
	mad.lo.s32 	%r59, %r3, %r33, %r4;
	mul.wide.s32 	%rd11, %r59, 4;
	add.s64 	%rd12, %rd10, %rd11;
	st.global.f32 	[%rd12], %f119;
	ret;

}


// ===== COMPILED SASS (sm_100) =====

	.target	sm_100

	.elftype	@"ET_EXEC"


//--------------------- .note.nv.tkinfo           --------------------------
	.section	.note.nv.tkinfo,"",@"SHT_NOTE"
	.sectionflags	@"SHF_NOTE_NV_TKINFO"
	.tkinfo
        /*0018*/ 	.word	0x00000002
        /*0030*/ 	.string	""
        /*0030*/ 	.string	"ptxas"
        /*0030*/ 	.string	"Cuda compilation tools, release 13.0, V13.0.88"
        /*0030*/ 	.string	"Build cuda_13.0.r13.0/compiler.36424714_0"
        /*0030*/ 	.string	"-arch sm_100 -m 64 "



//--------------------- .note.nv.cuinfo           --------------------------
	.section	.note.nv.cuinfo,"",@"SHT_NOTE"
	.sectionflags	@"SHF_NOTE_NV_CUINFO"
        /*0018*/ 	.short	0x0002
        /*001a*/ 	.short	0x0064
        /*001c*/ 	.short	0x0082
	.zero		2


//--------------------- .nv.info                  --------------------------
	.section	.nv.info,"",@"SHT_CUDA_INFO"
	.align	4


	//----- nvinfo : EIATTR_REGCOUNT
	.align		4
        /*0000*/ 	.byte	0x04, 0x2f
        /*0002*/ 	.short	(.L_1 - .L_0)
	.align		4
.L_0:
        /*0004*/ 	.word	index@(_Z21matrix_multiplicationPfS_S_ii)
        /*0008*/ 	.word	0x00000020


	//----- nvinfo : EIATTR_FRAME_SIZE
	.align		4
.L_1:
        /*000c*/ 	.byte	0x04, 0x11
        /*000e*/ 	.short	(.L_3 - .L_2)
	.align		4
.L_2:
        /*0010*/ 	.word	index@(_Z21matrix_multiplicationPfS_S_ii)
        /*0014*/ 	.word	0x00000000


	//----- nvinfo : EIATTR_MIN_STACK_SIZE
	.align		4
.L_3:
        /*0018*/ 	.byte	0x04, 0x12
        /*001a*/ 	.short	(.L_5 - .L_4)
	.align		4
.L_4:
        /*001c*/ 	.word	index@(_Z21matrix_multiplicationPfS_S_ii)
        /*0020*/ 	.word	0x00000000
.L_5:


//--------------------- .nv.compat                --------------------------
	.section	.nv.compat,"",@"SHT_CUDA_COMPAT_INFO"
	.align	4
        /*0000*/ 	.byte	0x02, 0x09, 0x00, 0x00, 0x02, 0x02, 0x01, 0x00, 0x02, 0x05, 0x05, 0x00, 0x03, 0x07, 0x01, 0x01
        /*0010*/ 	.byte	0x02, 0x03, 0x00, 0x00, 0x02, 0x06, 0x01, 0x00, 0x04, 0x0b, 0x08, 0x00, 0x09, 0x00, 0x00, 0x00
        /*0020*/ 	.byte	0x00, 0x00, 0x00, 0x00


//--------------------- .nv.info._Z21matrix_multiplicationPfS_S_ii --------------------------
	.section	.nv.info._Z21matrix_multiplicationPfS_S_ii,"",@"SHT_CUDA_INFO"
	.sectionflags	@""
	.align	4


	//----- nvinfo : EIATTR_CUDA_API_VERSION
	.align		4
        /*0000*/ 	.byte	0x04, 0x37
        /*0002*/ 	.short	(.L_7 - .L_6)
.L_6:
        /*0004*/ 	.word	0x00000082


	//----- nvinfo : EIATTR_KPARAM_INFO
	.align		4
.L_7:
        /*0008*/ 	.byte	0x04, 0x17
        /*000a*/ 	.short	(.L_9 - .L_8)
.L_8:
        /*000c*/ 	.word	0x00000000
        /*0010*/ 	.short	0x0004
        /*0012*/ 	.short	0x001c
        /*0014*/ 	.byte	0x00, 0xf0, 0x11, 0x00


	//----- nvinfo : EIATTR_KPARAM_INFO
	.align		4
.L_9:
        /*0018*/ 	.byte	0x04, 0x17
        /*001a*/ 	.short	(.L_11 - .L_10)
.L_10:
        /*001c*/ 	.word	0x00000000
        /*0020*/ 	.short	0x0003
        /*0022*/ 	.short	0x0018
        /*0024*/ 	.byte	0x00, 0xf0, 0x11, 0x00


	//----- nvinfo : EIATTR_KPARAM_INFO
	.align		4
.L_11:
        /*0028*/ 	.byte	0x04, 0x17
        /*002a*/ 	.short	(.L_13 - .L_12)
.L_12:
        /*002c*/ 	.word	0x00000000
        /*0030*/ 	.short	0x0002
        /*0032*/ 	.short	0x0010
        /*0034*/ 	.byte	0x00, 0xf5, 0x21, 0x00


	//----- nvinfo : EIATTR_KPARAM_INFO
	.align		4
.L_13:
        /*0038*/ 	.byte	0x04, 0x17
        /*003a*/ 	.short	(.L_15 - .L_14)
.L_14:
        /*003c*/ 	.word	0x00000000
        /*0040*/ 	.short	0x0001
        /*0042*/ 	.short	0x0008
        /*0044*/ 	.byte	0x00, 0xf5, 0x21, 0x00


	//----- nvinfo : EIATTR_KPARAM_INFO
	.align		4
.L_15:
        /*0048*/ 	.byte	0x04, 0x17
        /*004a*/ 	.short	(.L_17 - .L_16)
.L_16:
        /*004c*/ 	.word	0x00000000
        /*0050*/ 	.short	0x0000
        /*0052*/ 	.short	0x0000
        /*0054*/ 	.byte	0x00, 0xf5, 0x21, 0x00


	//----- nvinfo : EIATTR_SPARSE_MMA_MASK
	.align		4
.L_17:
        /*0058*/ 	.byte	0x03, 0x50
        /*005a*/ 	.short	0x0000


	//----- nvinfo : EIATTR_MAXREG_COUNT
	.align		4
        /*005c*/ 	.byte	0x03, 0x1b
        /*005e*/ 	.short	0x00ff


	//----- nvinfo : EIATTR_NUM_BARRIERS
	.align		4
        /*0060*/ 	.byte	0x02, 0x4c
        /*0062*/ 	.byte	0x01
	.zero		1


	//----- nvinfo : EIATTR_MERCURY_ISA_VERSION
	.align		4
        /*0064*/ 	.byte	0x03, 0x5f
        /*0066*/ 	.short	0x0101


	//----- nvinfo : EIATTR_UNUSED_LOAD_BYTE_OFFSET
	.align		4
        /*0068*/ 	.byte	0x04, 0x44
        /*006a*/ 	.short	(.L_19 - .L_18)


	//   ....[0]....
.L_18:
        /*006c*/ 	.word	0x00000a70
        /*0070*/ 	.word	0x00000fff


	//----- nvinfo : EIATTR_VRC_CTA_INIT_COUNT
	.align		4
.L_19:
        /*0074*/ 	.byte	0x02, 0x4a
	.zero		1
	.zero		1


	//----- nvinfo : EIATTR_EXIT_INSTR_OFFSETS
	.align		4
        /*0078*/ 	.byte	0x04, 0x1c
        /*007a*/ 	.short	(.L_21 - .L_20)


	//   ....[0]....
.L_20:
        /*007c*/ 	.word	0x00000b60


	//----- nvinfo : EIATTR_CBANK_PARAM_SIZE
	.align		4
.L_21:
        /*0080*/ 	.byte	0x03, 0x19
        /*0082*/ 	.short	0x0020


	//----- nvinfo : EIATTR_PARAM_CBANK
	.align		4
        /*0084*/ 	.byte	0x04, 0x0a
        /*0086*/ 	.short	(.L_23 - .L_22)
	.align		4
.L_22:
        /*0088*/ 	.word	index@(.nv.constant0._Z21matrix_multiplicationPfS_S_ii)
        /*008c*/ 	.short	0x0380
        /*008e*/ 	.short	0x0020


	//----- nvinfo : EIATTR_SW_WAR
	.align		4
.L_23:
        /*0090*/ 	.byte	0x04, 0x36
        /*0092*/ 	.short	(.L_25 - .L_24)
.L_24:
        /*0094*/ 	.word	0x00000008
.L_25:


//--------------------- .nv.callgraph             --------------------------
	.section	.nv.callgraph,"",@"SHT_CUDA_CALLGRAPH"
	.align	4
	.sectionentsize	8
	.align		4
        /*0000*/ 	.word	0x00000000
	.align		4
        /*0004*/ 	.word	0xffffffff
	.align		4
        /*0008*/ 	.word	0x00000000
	.align		4
        /*000c*/ 	.word	0xfffffffe
	.align		4
        /*0010*/ 	.word	0x00000000
	.align		4
        /*0014*/ 	.word	0xfffffffd
	.align		4
        /*0018*/ 	.word	0x00000000
	.align		4
        /*001c*/ 	.word	0xfffffffc


//--------------------- .text._Z21matrix_multiplicationPfS_S_ii --------------------------
	.section	.text._Z21matrix_multiplicationPfS_S_ii,"ax",@progbits
	.align	128
        .global         _Z21matrix_multiplicationPfS_S_ii
        .type           _Z21matrix_multiplicationPfS_S_ii,@function
        .size           _Z21matrix_multiplicationPfS_S_ii,(.L_x_8 - _Z21matrix_multiplicationPfS_S_ii)
        .other          _Z21matrix_multiplicationPfS_S_ii,@"STO_CUDA_ENTRY STV_DEFAULT"
_Z21matrix_multiplicationPfS_S_ii:
.text._Z21matrix_multiplicationPfS_S_ii:
[----:B------:R-:W-:Y:S08]  /*0000*/  LDC R1, c[0x0][0x37c] ;  /* 0x0000df00ff017b82 */ /* 0x000ff00000000800 */
[----:B------:R-:W0:Y:S01]  /*0010*/  LDC.64 R6, c[0x0][0x398] ;  /* 0x0000e600ff067b82 */ /* 0x000e220000000a00 */
[----:B------:R-:W1:Y:S01]  /*0020*/  S2R R18, SR_TID.X ;  /* 0x0000000000127919 */ /* 0x000e620000002100 */
[----:B------:R-:W2:Y:S01]  /*0030*/  LDCU.64 UR8, c[0x0][0x358] ;  /* 0x00006b00ff0877ac */ /* 0x000ea20008000a00 */
[----:B------:R-:W-:-:S05]  /*0040*/  MOV R25, RZ ;  /* 0x000000ff00197202 */ /* 0x000fca0000000f00 */
[----:B------:R-:W-:Y:S08]  /*0050*/  S2UR UR5, SR_CTAID.Y ;  /* 0x00000000000579c3 */ /* 0x000ff00000002600 */
[----:B------:R-:W1:Y:S01]  /*0060*/  S2UR UR4, SR_CTAID.X ;  /* 0x00000000000479c3 */ /* 0x000e620000002500 */
[----:B0-----:R-:W-:-:S04]  /*0070*/  IABS R5, R7 ;  /* 0x0000000700057213 */ /* 0x001fc80000000000 */
[----:B------:R-:W0:Y:S01]  /*0080*/  I2F.RP R0, R5 ;  /* 0x0000000500007306 */ /* 0x000e220000209400 */
[----:B-1----:R-:W-:-:S07]  /*0090*/  IMAD R21, R7, UR4, R18 ;  /* 0x0000000407157c24 */ /* 0x002fce000f8e0212 */
[----:B0-----:R-:W0:Y:S02]  /*00a0*/  MUFU.RCP R0, R0 ;  /* 0x0000000000007308 */ /* 0x001e240000001000 */
[----:B0-----:R-:W-:-:S06]  /*00b0*/  IADD3 R2, PT, PT, R0, 0xffffffe, RZ ;  /* 0x0ffffffe00027810 */ /* 0x001fcc0007ffe0ff */
[----:B------:R0:W1:Y:S02]  /*00c0*/  F2I.FTZ.U32.TRUNC.NTZ R3, R2 ;  /* 0x0000000200037305 */ /* 0x000064000021f000 */
[----:B0-----:R-:W-:Y:S01]  /*00d0*/  HFMA2 R2, -RZ, RZ, 0, 0 ;  /* 0x00000000ff027431 */ /* 0x001fe200000001ff */
[----:B-1----:R-:W-:-:S05]  /*00e0*/  IADD3 R4, PT, PT, RZ, -R3, RZ ;  /* 0x80000003ff047210 */ /* 0x002fca0007ffe0ff */
[----:B------:R-:W-:Y:S01]  /*00f0*/  IMAD R9, R4, R5, RZ ;  /* 0x0000000504097224 */ /* 0x000fe200078e02ff */
[----:B------:R-:W-:-:S03]  /*0100*/  IABS R4, R6 ;  /* 0x0000000600047213 */ /* 0x000fc60000000000 */
[----:B------:R-:W-:-:S06]  /*0110*/  IMAD.HI.U32 R3, R3, R9, R2 ;  /* 0x0000000903037227 */ /* 0x000fcc00078e0002 */
[----:B------:R-:W-:Y:S01]  /*0120*/  IMAD.HI.U32 R2, R3, R4, RZ ;  /* 0x0000000403027227 */ /* 0x000fe200078e00ff */
[----:B------:R-:W-:-:S03]  /*0130*/  LOP3.LUT R3, R6, R7, RZ, 0x3c, !PT ;  /* 0x0000000706037212 */ /* 0x000fc600078e3cff */
[----:B------:R-:W-:Y:S01]  /*0140*/  IMAD.MOV R0, RZ, RZ, -R2 ;  /* 0x000000ffff007224 */ /* 0x000fe200078e0a02 */
[----:B------:R-:W-:-:S03]  /*0150*/  ISETP.GE.AND P1, PT, R3, RZ, PT ;  /* 0x000000ff0300720c */ /* 0x000fc60003f26270 */
[----:B------:R-:W-:-:S05]  /*0160*/  IMAD R0, R5, R0, R4 ;  /* 0x0000000005007224 */ /* 0x000fca00078e0204 */
[----:B------:R-:W-:-:S13]  /*0170*/  ISETP.GT.U32.AND P2, PT, R5, R0, PT ;  /* 0x000000000500720c */ /* 0x000fda0003f44070 */
[-C--:B------:R-:W-:Y:S02]  /*0180*/  @!P2 IADD3 R0, PT, PT, R0, -R5.reuse, RZ ;  /* 0x800000050000a210 */ /* 0x080fe40007ffe0ff */
[----:B------:R-:W-:Y:S02]  /*0190*/  @!P2 IADD3 R2, PT, PT, R2, 0x1, RZ ;  /* 0x000000010202a810 */ /* 0x000fe40007ffe0ff */
[----:B------:R-:W-:Y:S02]  /*01a0*/  ISETP.GE.U32.AND P0, PT, R0, R5, PT ;  /* 0x000000050000720c */ /* 0x000fe40003f06070 */
[----:B------:R-:W0:Y:S01]  /*01b0*/  S2R R0, SR_TID.Y ;  /* 0x0000000000007919 */ /* 0x000e220000002200 */
[----:B------:R-:W-:-:S10]  /*01c0*/  ISETP.NE.AND P2, PT, R7, RZ, PT ;  /* 0x000000ff0700720c */ /* 0x000fd40003f45270 */
[----:B------:R-:W-:-:S05]  /*01d0*/  @P0 IADD3 R2, PT, PT, R2, 0x1, RZ ;  /* 0x0000000102020810 */ /* 0x000fca0007ffe0ff */
[----:B------:R-:W-:Y:S01]  /*01e0*/  @!P1 IMAD.MOV R2, RZ, RZ, -R2 ;  /* 0x000000ffff029224 */ /* 0x000fe200078e0a02 */
[----:B------:R-:W-:-:S04]  /*01f0*/  @!P2 LOP3.LUT R2, RZ, R7, RZ, 0x33, !PT ;  /* 0x00000007ff02a212 */ /* 0x000fc800078e33ff */
[----:B------:R-:W-:Y:S01]  /*0200*/  ISETP.GE.AND P0, PT, R2, 0x1, PT ;  /* 0x000000010200780c */ /* 0x000fe20003f06270 */
[----:B0-----:R-:W-:-:S12]  /*0210*/  IMAD R23, R7, UR5, R0 ;  /* 0x0000000507177c24 */ /* 0x001fd8000f8e0200 */
[----:B--2---:R-:W-:Y:S05]  /*0220*/  @!P0 BRA `(.L_x_0) ;  /* 0x00000008003c8947 */ /* 0x004fea0003800000 */
[----:B------:R-:W0:Y:S01]  /*0230*/  S2UR UR6, SR_CgaCtaId ;  /* 0x00000000000679c3 */ /* 0x000e220000008800 */
[----:B------:R-:W-:Y:S01]  /*0240*/  UMOV UR4, 0x400 ;  /* 0x0000040000047882 */ /* 0x000fe20000000000 */
[----:B------:R-:W-:Y:S01]  /*0250*/  LOP3.LUT R13, R7, 0x7ffffff0, RZ, 0xc0, !PT ;  /* 0x7ffffff0070d7812 */ /* 0x000fe200078ec0ff */
[----:B------:R-:W-:Y:S01]  /*0260*/  UIADD3 UR5, UPT, UPT, UR4, 0x1000, URZ ;  /* 0x0000100004057890 */ /* 0x000fe2000fffe0ff */
[----:B------:R-:W-:Y:S01]  /*0270*/  IMAD R20, R23, R6, R18 ;  /* 0x0000000617147224 */ /* 0x000fe200078e0212 */
[C---:B------:R-:W-:Y:S02]  /*0280*/  LOP3.LUT R15, R7.reuse, 0xf, RZ, 0xc0, !PT ;  /* 0x0000000f070f7812 */ /* 0x040fe400078ec0ff */
[C---:B------:R-:W-:Y:S02]  /*0290*/  LOP3.LUT R14, R7.reuse, 0x7, RZ, 0xc0, !PT ;  /* 0x00000007070e7812 */ /* 0x040fe400078ec0ff */
[----:B------:R-:W-:Y:S02]  /*02a0*/  LOP3.LUT R12, R7, 0x3, RZ, 0xc0, !PT ;  /* 0x00000003070c7812 */ /* 0x000fe400078ec0ff */
[----:B------:R-:W-:-:S02]  /*02b0*/  MOV R25, RZ ;  /* 0x000000ff00197202 */ /* 0x000fc40000000f00 */
[----:B------:R-:W-:Y:S01]  /*02c0*/  IADD3 R3, PT, PT, -R13, RZ, RZ ;  /* 0x000000ff0d037210 */ /* 0x000fe20007ffe1ff */
[----:B0-----:R-:W-:Y:S02]  /*02d0*/  ULEA UR4, UR6, UR4, 0x18 ;  /* 0x0000000406047291 */ /* 0x001fe4000f8ec0ff */
[----:B------:R-:W-:-:S04]  /*02e0*/  ULEA UR5, UR6, UR5, 0x18 ;  /* 0x0000000506057291 */ /* 0x000fc8000f8ec0ff */
[----:B------:R-:W-:Y:S01]  /*02f0*/  LEA R19, R0, UR4, 0x7 ;  /* 0x0000000400137c11 */ /* 0x000fe2000f8e38ff */
[----:B------:R-:W-:Y:S01]  /*0300*/  UMOV UR4, URZ ;  /* 0x000000ff00047c82 */ /* 0x000fe20008000000 */
[C---:B------:R-:W-:Y:S02]  /*0310*/  LEA R17, R18.reuse, UR5, 0x2 ;  /* 0x0000000512117c11 */ /* 0x040fe4000f8e10ff */
[----:B------:R-:W-:Y:S01]  /*0320*/  IADD3 R5, PT, PT, R19, 0x20, RZ ;  /* 0x0000002013057810 */ /* 0x000fe20007ffe0ff */
[----:B------:R-:W-:Y:S01]  /*0330*/  IMAD R18, R18, 0x4, R19 ;  /* 0x0000000412127824 */ /* 0x000fe200078e0213 */
[----:B------:R-:W-:Y:S02]  /*0340*/  LEA R16, R0, R17, 0x7 ;  /* 0x0000001100107211 */ /* 0x000fe400078e38ff */
[----:B------:R-:W-:-:S07]  /*0350*/  IADD3 R4, PT, PT, R17, 0x400, RZ ;  /* 0x0000040011047810 */ /* 0x000fce0007ffe0ff */
.L_x_6:
[----:B0-----:R-:W0:Y:S08]  /*0360*/  LDC.64 R6, c[0x0][0x398] ;  /* 0x0000e600ff067b82 */ /* 0x001e300000000a00 */
[----:B------:R-:W1:Y:S08]  /*0370*/  LDC.64 R10, c[0x0][0x380] ;  /* 0x0000e000ff0a7b82 */ /* 0x000e700000000a00 */
[----:B------:R-:W2:Y:S01]  /*0380*/  LDC.64 R8, c[0x0][0x388] ;  /* 0x0000e200ff087b82 */ /* 0x000ea20000000a00 */
[----:B0-----:R-:W-:-:S02]  /*0390*/  IMAD R22, R7, UR4, R0 ;  /* 0x0000000407167c24 */ /* 0x001fc4000f8e0200 */
[----:B------:R-:W-:Y:S02]  /*03a0*/  IMAD R27, R7, UR4, R20 ;  /* 0x00000004071b7c24 */ /* 0x000fe4000f8e0214 */
[----:B------:R-:W-:Y:S02]  /*03b0*/  IMAD R29, R22, R6, R21 ;  /* 0x00000006161d7224 */ /* 0x000fe400078e0215 */
[----:B-1----:R-:W-:-:S06]  /*03c0*/  IMAD.WIDE R10, R27, 0x4, R10 ;  /* 0x000000041b0a7825 */ /* 0x002fcc00078e020a */
[----:B------:R-:W3:Y:S01]  /*03d0*/  LDG.E R11, desc[UR8][R10.64] ;  /* 0x000000080a0b7981 */ /* 0x000ee2000c1e1900 */
[----:B--2---:R-:W-:-:S06]  /*03e0*/  IMAD.WIDE R8, R29, 0x4, R8 ;  /* 0x000000041d087825 */ /* 0x004fcc00078e0208 */
[----:B------:R-:W2:Y:S01]  /*03f0*/  LDG.E R9, desc[UR8][R8.64] ;  /* 0x0000000808097981 */ /* 0x000ea2000c1e1900 */
[----:B------:R-:W-:Y:S01]  /*0400*/  ISETP.GE.AND P1, PT, R7, 0x1, PT ;  /* 0x000000010700780c */ /* 0x000fe20003f26270 */
[----:B------:R-:W-:-:S06]  /*0410*/  UIADD3 UR4, UPT, UPT, UR4, 0x1, URZ ;  /* 0x0000000104047890 */ /* 0x000fcc000fffe0ff */
[----:B------:R-:W-:Y:S01]  /*0420*/  ISETP.NE.AND P0, PT, R2, UR4, PT ;  /* 0x0000000402007c0c */ /* 0x000fe2000bf05270 */
[----:B---3--:R0:W-:Y:S04]  /*0430*/  STS [R18], R11 ;  /* 0x0000000b12007388 */ /* 0x0081e80000000800 */
[----:B--2---:R0:W-:Y:S01]  /*0440*/  STS [R16], R9 ;  /* 0x0000000910007388 */ /* 0x0041e20000000800 */
[----:B------:R-:W-:Y:S06]  /*0450*/  BAR.SYNC.DEFER_BLOCKING 0x0 ;  /* 0x0000000000007b1d */ /* 0x000fec0000010000 */
[----:B------:R-:W-:Y:S05]  /*0460*/  @!P1 BRA `(.L_x_1) ;  /* 0x0000000400a49947 */ /* 0x000fea0003800000 */
[----:B------:R-:W-:Y:S01]  /*0470*/  ISETP.GE.U32.AND P1, PT, R7, 0x10, PT ;  /* 0x000000100700780c */ /* 0x000fe20003f26070 */
[----:B------:R-:W-:-:S12]  /*0480*/  IMAD.MOV.U32 R22, RZ, RZ, RZ ;  /* 0x000000ffff167224 */ /* 0x000fd800078e00ff */
[----:B------:R-:W-:Y:S05]  /*0490*/  @!P1 BRA `(.L_x_2) ;  /* 0x0000000000b49947 */ /* 0x000fea0003800000 */
[----:B------:R-:W-:Y:S02]  /*04a0*/  MOV R24, R4 ;  /* 0x0000000400187202 */ /* 0x000fe40000000f00 */
[----:B------:R-:W-:Y:S02]  /*04b0*/  MOV R22, R5 ;  /* 0x0000000500167202 */ /* 0x000fe40000000f00 */
[----:B------:R-:W-:-:S07]  /*04c0*/  MOV R7, R3 ;  /* 0x0000000300077202 */ /* 0x000fce0000000f00 */
.L_x_3:
[----:B------:R-:W-:Y:S01]  /*04d0*/  LDS R26, [R24+-0x400] ;  /* 0xfffc0000181a7984 */ /* 0x000fe20000000800 */
[----:B------:R-:W-:-:S03]  /*04e0*/  VIADD R7, R7, 0x10 ;  /* 0x0000001007077836 */ /* 0x000fc60000000000 */
[----:B0-----:R-:W0:Y:S02]  /*04f0*/  LDS.128 R8, [R22+-0x20] ;  /* 0xffffe00016087984 */ /* 0x001e240000000c00 */
[----:B------:R-:W-:Y:S01]  /*0500*/  ISETP.NE.AND P1, PT, R7, RZ, PT ;  /* 0x000000ff0700720c */ /* 0x000fe20003f25270 */
[----:B0-----:R-:W-:Y:S02]  /*0510*/  FFMA R8, R8, R26, R25 ;  /* 0x0000001a08087223 */ /* 0x001fe40000000019 */
[----:B------:R-:W0:Y:S04]  /*0520*/  LDS R25, [R24+-0x380] ;  /* 0xfffc800018197984 */ /* 0x000e280000000800 */
[----:B------:R-:W-:Y:S01]  /*0530*/  LDS R26, [R24+-0x200] ;  /* 0xfffe0000181a7984 */ /* 0x000fe20000000800 */
[----:B0-----:R-:W-:-:S03]  /*0540*/  FFMA R9, R25, R9, R8 ;  /* 0x0000000919097223 */ /* 0x001fc60000000008 */
[----:B------:R-:W0:Y:S04]  /*0550*/  LDS R8, [R24+-0x300] ;  /* 0xfffd000018087984 */ /* 0x000e280000000800 */
[----:B------:R-:W1:Y:S01]  /*0560*/  LDS R25, [R24+-0x280] ;  /* 0xfffd800018197984 */ /* 0x000e620000000800 */
[----:B0-----:R-:W-:-:S04]  /*0570*/  FFMA R8, R8, R10, R9 ;  /* 0x0000000a08087223 */ /* 0x001fc80000000009 */
[----:B-1----:R-:W-:Y:S02]  /*0580*/  FFMA R25, R25, R11, R8 ;  /* 0x0000000b19197223 */ /* 0x002fe40000000008 */
[----:B------:R-:W0:Y:S02]  /*0590*/  LDS.128 R8, [R22+-0x10] ;  /* 0xfffff00016087984 */ /* 0x000e240000000c00 */
[----:B0-----:R-:W-:Y:S02]  /*05a0*/  FFMA R8, R8, R26, R25 ;  /* 0x0000001a08087223 */ /* 0x001fe40000000019 */
[----:B------:R-:W0:Y:S04]  /*05b0*/  LDS R25, [R24+-0x180] ;  /* 0xfffe800018197984 */ /* 0x000e280000000800 */
[----:B------:R-:W-:Y:S01]  /*05c0*/  LDS R26, [R24] ;  /* 0x00000000181a7984 */ /* 0x000fe20000000800 */
[----:B0-----:R-:W-:-:S03]  /*05d0*/  FFMA R9, R25, R9, R8 ;  /* 0x0000000919097223 */ /* 0x001fc60000000008 */
[----:B------:R-:W0:Y:S04]  /*05e0*/  LDS R8, [R24+-0x100] ;  /* 0xffff000018087984 */ /* 0x000e280000000800 */
[----:B------:R-:W1:Y:S01]  /*05f0*/  LDS R25, [R24+-0x80] ;  /* 0xffff800018197984 */ /* 0x000e620000000800 */
[----:B0-----:R-:W-:-:S04]  /*0600*/  FFMA R8, R8, R10, R9 ;  /* 0x0000000a08087223 */ /* 0x001fc80000000009 */
[----:B-1----:R-:W-:Y:S02]  /*0610*/  FFMA R25, R25, R11, R8 ;  /* 0x0000000b19197223 */ /* 0x002fe40000000008 */
[----:B------:R-:W0:Y:S02]  /*0620*/  LDS.128 R8, [R22] ;  /* 0x0000000016087984 */ /* 0x000e240000000c00 */
[----:B0-----:R-:W-:Y:S02]  /*0630*/  FFMA R8, R8, R26, R25 ;  /* 0x0000001a08087223 */ /* 0x001fe40000000019 */
[----:B------:R-:W0:Y:S04]  /*0640*/  LDS R25, [R24+0x80] ;  /* 0x0000800018197984 */ /* 0x000e280000000800 */
[----:B------:R-:W-:Y:S01]  /*0650*/  LDS R26, [R24+0x200] ;  /* 0x00020000181a7984 */ /* 0x000fe20000000800 */
[----:B0-----:R-:W-:-:S03]  /*0660*/  FFMA R9, R25, R9, R8 ;  /* 0x0000000919097223 */ /* 0x001fc60000000008 */
[----:B------:R-:W0:Y:S04]  /*0670*/  LDS R8, [R24+0x100] ;  /* 0x0001000018087984 */ /* 0x000e280000000800 */
[----:B------:R-:W1:Y:S01]  /*0680*/  LDS R25, [R24+0x180] ;  /* 0x0001800018197984 */ /* 0x000e620000000800 */
[----:B0-----:R-:W-:-:S04]  /*0690*/  FFMA R8, R8, R10, R9 ;  /* 0x0000000a08087223 */ /* 0x001fc80000000009 */
[----:B-1----:R-:W-:Y:S02]  /*06a0*/  FFMA R25, R25, R11, R8 ;  /* 0x0000000b19197223 */ /* 0x002fe40000000008 */
[----:B------:R0:W1:Y:S02]  /*06b0*/  LDS.128 R8, [R22+0x10] ;  /* 0x0000100016087984 */ /* 0x0000640000000c00 */
[----:B0-----:R-:W-:Y:S01]  /*06c0*/  IADD3 R22, PT, PT, R22, 0x40, RZ ;  /* 0x0000004016167810 */ /* 0x001fe20007ffe0ff */
[----:B-1----:R-:W-:Y:S02]  /*06d0*/  FFMA R8, R8, R26, R25 ;  /* 0x0000001a08087223 */ /* 0x002fe40000000019 */
[----:B------:R-:W0:Y:S04]  /*06e0*/  LDS R25, [R24+0x280] ;  /* 0x0002800018197984 */ /* 0x000e280000000800 */
[----:B------:R-:W1:Y:S01]  /*06f0*/  LDS R26, [R24+0x300] ;  /* 0x00030000181a7984 */ /* 0x000e620000000800 */
[----:B0-----:R-:W-:-:S03]  /*0700*/  FFMA R9, R25, R9, R8 ;  /* 0x0000000919097223 */ /* 0x001fc60000000008 */
[----:B------:R0:W2:Y:S01]  /*0710*/  LDS R25, [R24+0x380] ;  /* 0x0003800018197984 */ /* 0x0000a20000000800 */
[----:B-1----:R-:W-:Y:S01]  /*0720*/  FFMA R10, R26, R10, R9 ;  /* 0x0000000a1a0a7223 */ /* 0x002fe20000000009 */
[----:B0-----:R-:W-:-:S03]  /*0730*/  IADD3 R24, PT, PT, R24, 0x800, RZ ;  /* 0x0000080018187810 */ /* 0x001fc60007ffe0ff */
[----:B--2---:R-:W-:Y:S01]  /*0740*/  FFMA R25, R25, R11, R10 ;  /* 0x0000000b19197223 */ /* 0x004fe2000000000a */
[----:B------:R-:W-:Y:S06]  /*0750*/  @P1 BRA `(.L_x_3) ;  /* 0xfffffffc005c1947 */ /* 0x000fec000383ffff */
[----:B------:R-:W-:-:S07]  /*0760*/  MOV R22, R13 ;  /* 0x0000000d00167202 */ /* 0x000fce0000000f00 */
.L_x_2:
[----:B------:R-:W-:-:S13]  /*0770*/  ISETP.NE.AND P1, PT, R15, RZ, PT ;  /* 0x000000ff0f00720c */ /* 0x000fda0003f25270 */
[----:B------:R-:W-:Y:S05]  /*0780*/  @!P1 BRA `(.L_x_1) ;  /* 0x0000000000dc9947 */ /* 0x000fea0003800000 */
[----:B------:R-:W-:Y:S01]  /*0790*/  VIADD R7, R15, 0xffffffff ;  /* 0xffffffff0f077836 */ /* 0x000fe20000000000 */
[----:B------:R-:W-:-:S04]  /*07a0*/  ISETP.NE.AND P2, PT, R14, RZ, PT ;  /* 0x000000ff0e00720c */ /* 0x000fc80003f45270 */
[----:B------:R-:W-:-:S13]  /*07b0*/  ISETP.GE.U32.AND P1, PT, R7, 0x7, PT ;  /* 0x000000070700780c */ /* 0x000fda0003f26070 */
[----:B------:R-:W-:Y:S05]  /*07c0*/  @!P1 BRA `(.L_x_4) ;  /* 0x0000000000549947 */ /* 0x000fea0003800000 */
[C---:B------:R-:W-:Y:S02]  /*07d0*/  LEA R7, R22.reuse, R17, 0x7 ;  /* 0x0000001116077211 */ /* 0x040fe400078e38ff */
[C---:B------:R-:W-:Y:S02]  /*07e0*/  LEA R24, R22.reuse, R19, 0x2 ;  /* 0x0000001316187211 */ /* 0x040fe400078e10ff */
[----:B------:R-:W-:Y:S01]  /*07f0*/  IADD3 R22, PT, PT, R22, 0x8, RZ ;  /* 0x0000000816167810 */ /* 0x000fe20007ffe0ff */
[----:B------:R-:W-:Y:S04]  /*0800*/  LDS R26, [R7] ;  /* 0x00000000071a7984 */ /* 0x000fe80000000800 */
[----:B0-----:R-:W0:Y:S04]  /*0810*/  LDS.128 R8, [R24] ;  /* 0x0000000018087984 */ /* 0x001e280000000c00 */
[----:B------:R-:W-:Y:S04]  /*0820*/  LDS R27, [R7+0x180] ;  /* 0x00018000071b7984 */ /* 0x000fe80000000800 */
[----:B------:R-:W-:Y:S01]  /*0830*/  LDS R28, [R7+0x280] ;  /* 0x00028000071c7984 */ /* 0x000fe20000000800 */
[----:B0-----:R-:W-:-:S03]  /*0840*/  FFMA R8, R8, R26, R25 ;  /* 0x0000001a08087223 */ /* 0x001fc60000000019 */
[----:B------:R-:W0:Y:S04]  /*0850*/  LDS R25, [R7+0x80] ;  /* 0x0000800007197984 */ /* 0x000e280000000800 */
[----:B------:R-:W-:Y:S01]  /*0860*/  LDS R26, [R7+0x380] ;  /* 0x00038000071a7984 */ /* 0x000fe20000000800 */
[----:B0-----:R-:W-:-:S03]  /*0870*/  FFMA R9, R25, R9, R8 ;  /* 0x0000000919097223 */ /* 0x001fc60000000008 */
[----:B------:R-:W0:Y:S04]  /*0880*/  LDS R8, [R7+0x100] ;  /* 0x0001000007087984 */ /* 0x000e280000000800 */
[----:B------:R-:W-:Y:S01]  /*0890*/  LDS R25, [R7+0x200] ;  /* 0x0002000007197984 */ /* 0x000fe20000000800 */
[----:B0-----:R-:W-:-:S04]  /*08a0*/  FFMA R8, R8, R10, R9 ;  /* 0x0000000a08087223 */ /* 0x001fc80000000009 */
[----:B------:R-:W-:Y:S02]  /*08b0*/  FFMA R29, R27, R11, R8 ;  /* 0x0000000b1b1d7223 */ /* 0x000fe40000000008 */
[----:B------:R-:W0:Y:S04]  /*08c0*/  LDS.128 R8, [R24+0x10] ;  /* 0x0000100018087984 */ /* 0x000e280000000c00 */
[----:B------:R-:W1:Y:S01]  /*08d0*/  LDS R27, [R7+0x300] ;  /* 0x00030000071b7984 */ /* 0x000e620000000800 */
[----:B0-----:R-:W-:-:S04]  /*08e0*/  FFMA R8, R8, R25, R29 ;  /* 0x0000001908087223 */ /* 0x001fc8000000001d */
[----:B------:R-:W-:-:S04]  /*08f0*/  FFMA R8, R28, R9, R8 ;  /* 0x000000091c087223 */ /* 0x000fc80000000008 */
[----:B-1----:R-:W-:-:S04]  /*0900*/  FFMA R27, R27, R10, R8 ;  /* 0x0000000a1b1b7223 */ /* 0x002fc80000000008 */
[----:B------:R-:W-:-:S07]  /*0910*/  FFMA R25, R26, R11, R27 ;  /* 0x0000000b1a197223 */ /* 0x000fce000000001b */
.L_x_4:
[----:B------:R-:W-:Y:S05]  /*0920*/  @!P2 BRA `(.L_x_1) ;  /* 0x000000000074a947 */ /* 0x000fea0003800000 */
[----:B------:R-:W-:Y:S02]  /*0930*/  IADD3 R7, PT, PT, R14, -0x1, RZ ;  /* 0xffffffff0e077810 */ /* 0x000fe40007ffe0ff */
[----:B------:R-:W-:Y:S02]  /*0940*/  ISETP.NE.AND P2, PT, R12, RZ, PT ;  /* 0x000000ff0c00720c */ /* 0x000fe40003f45270 */
[----:B------:R-:W-:-:S13]  /*0950*/  ISETP.GE.U32.AND P1, PT, R7, 0x3, PT ;  /* 0x000000030700780c */ /* 0x000fda0003f26070 */
[----:B------:R-:W-:Y:S05]  /*0960*/  @!P1 BRA `(.L_x_5) ;  /* 0x0000000000309947 */ /* 0x000fea0003800000 */
[C---:B------:R-:W-:Y:S01]  /*0970*/  LEA R8, R22.reuse, R19, 0x2 ;  /* 0x0000001316087211 */ /* 0x040fe200078e10ff */
[C---:B------:R-:W-:Y:S01]  /*0980*/  IMAD R7, R22.reuse, 0x80, R17 ;  /* 0x0000008016077824 */ /* 0x040fe200078e0211 */
[----:B------:R-:W-:-:S04]  /*0990*/  IADD3 R22, PT, PT, R22, 0x4, RZ ;  /* 0x0000000416167810 */ /* 0x000fc80007ffe0ff */
[----:B------:R-:W-:Y:S04]  /*09a0*/  LDS R24, [R7] ;  /* 0x0000000007187984 */ /* 0x000fe80000000800 */
[----:B0-----:R-:W0:Y:S04]  /*09b0*/  LDS.128 R8, [R8] ;  /* 0x0000000008087984 */ /* 0x001e280000000c00 */
[----:B------:R-:W1:Y:S04]  /*09c0*/  LDS R27, [R7+0x80] ;  /* 0x00008000071b7984 */ /* 0x000e680000000800 */
[----:B------:R-:W2:Y:S01]  /*09d0*/  LDS R26, [R7+0x100] ;  /* 0x00010000071a7984 */ /* 0x000ea20000000800 */
[----:B0-----:R-:W-:-:S03]  /*09e0*/  FFMA R24, R8, R24, R25 ;  /* 0x0000001808187223 */ /* 0x001fc60000000019 */
[----:B------:R-:W0:Y:S01]  /*09f0*/  LDS R25, [R7+0x180] ;  /* 0x0001800007197984 */ /* 0x000e220000000800 */
[----:B-1----:R-:W-:-:S04]  /*0a00*/  FFMA R9, R27, R9, R24 ;  /* 0x000000091b097223 */ /* 0x002fc80000000018 */
[----:B--2---:R-:W-:-:S04]  /*0a10*/  FFMA R10, R26, R10, R9 ;  /* 0x0000000a1a0a7223 */ /* 0x004fc80000000009 */
[----:B0-----:R-:W-:-:S07]  /*0a20*/  FFMA R25, R25, R11, R10 ;  /* 0x0000000b19197223 */ /* 0x001fce000000000a */
.L_x_5:
[----:B------:R-:W-:Y:S05]  /*0a30*/  @!P2 BRA `(.L_x_1) ;  /* 0x000000000030a947 */ /* 0x000fea0003800000 */
[C---:B------:R-:W-:Y:S02]  /*0a40*/  LEA R8, R22.reuse, R19, 0x2 ;  /* 0x0000001316087211 */ /* 0x040fe400078e10ff */
[----:B------:R-:W-:Y:S02]  /*0a50*/  LEA R24, R22, R17, 0x7 ;  /* 0x0000001116187211 */ /* 0x000fe400078e38ff */
[----:B------:R-:W-:Y:S02]  /*0a60*/  ISETP.NE.AND P1, PT, R12, 0x1, PT ;  /* 0x000000010c00780c */ /* 0x000fe40003f25270 */
[----:B0-----:R-:W-:Y:S04]  /*0a70*/  LDS.128 R8, [R8] ;  /* 0x0000000008087984 */ /* 0x001fe80000000c00 */
[----:B------:R-:W0:Y:S02]  /*0a80*/  LDS R7, [R24] ;  /* 0x0000000018077984 */ /* 0x000e240000000800 */
[----:B0-----:R-:W-:-:S05]  /*0a90*/  FFMA R25, R8, R7, R25 ;  /* 0x0000000708197223 */ /* 0x001fca0000000019 */
[----:B------:R-:W-:Y:S05]  /*0aa0*/  @!P1 BRA `(.L_x_1) ;  /* 0x0000000000149947 */ /* 0x000fea0003800000 */
[----:B------:R-:W-:Y:S01]  /*0ab0*/  ISETP.NE.AND P1, PT, R12, 0x2, PT ;  /* 0x000000020c00780c */ /* 0x000fe20003f25270 */
[----:B------:R-:W0:-:S12]  /*0ac0*/  LDS R8, [R24+0x80] ;  /* 0x0000800018087984 */ /* 0x000e180000000800 */
[----:B------:R-:W1:Y:S01]  /*0ad0*/  @P1 LDS R22, [R24+0x100] ;  /* 0x0001000018161984 */ /* 0x000e620000000800 */
[----:B0-----:R-:W-:-:S04]  /*0ae0*/  FFMA R25, R8, R9, R25 ;  /* 0x0000000908197223 */ /* 0x001fc80000000019 */
[----:B-1----:R-:W-:-:S07]  /*0af0*/  @P1 FFMA R25, R22, R10, R25 ;  /* 0x0000000a16191223 */ /* 0x002fce0000000019 */
.L_x_1:
[----:B------:R-:W-:Y:S06]  /*0b00*/  BAR.SYNC.DEFER_BLOCKING 0x0 ;  /* 0x0000000000007b1d */ /* 0x000fec0000010000 */
[----:B------:R-:W-:Y:S05]  /*0b10*/  @P0 BRA `(.L_x_6) ;  /* 0xfffffff800100947 */ /* 0x000fea000383ffff */
.L_x_0:
[----:B------:R-:W1:Y:S01]  /*0b20*/  LDC.64 R2, c[0x0][0x390] ;  /* 0x0000e400ff027b82 */ /* 0x000e620000000a00 */
[----:B------:R-:W-:-:S04]  /*0b30*/  IMAD R21, R23, R6, R21 ;  /* 0x0000000617157224 */ /* 0x000fc800078e0215 */
[----:B-1----:R-:W-:-:S05]  /*0b40*/  IMAD.WIDE R2, R21, 0x4, R2 ;  /* 0x0000000415027825 */ /* 0x002fca00078e0202 */
[----:B------:R-:W-:Y:S01]  /*0b50*/  STG.E desc[UR8][R2.64], R25 ;  /* 0x0000001902007986 */ /* 0x000fe2000c101908 */
[----:B------:R-:W-:Y:S05]  /*0b60*/  EXIT ;  /* 0x000000000000794d */ /* 0x000fea0003800000 */
.L_x_7:
[----:B------:R-:W-:-:S00]  /*0b70*/  BRA `(.L_x_7) ;  /* 0xfffffffc00fc7947 */ /* 0x000fc0000383ffff */
[----:B------:R-:W-:-:S00]  /*0b80*/  NOP ;  /* 0x0000000000007918 */ /* 0x000fc00000000000 */
[----:B------:R-:W-:-:S00]  /*0b90*/  NOP ;  /* 0x0000000000007918 */ /* 0x000fc00000000000 */
[----:B------:R-:W-:-:S00]  /*0ba0*/  NOP ;  /* 0x0000000000007918 */ /* 0x000fc00000000000 */
[----:B------:R-:W-:-:S00]  /*0bb0*/  NOP ;  /* 0x0000000000007918 */ /* 0x000fc00000000000 */
[----:B------:R-:W-:-:S00]  /*0bc0*/  NOP ;  /* 0x0000000000007918 */ /* 0x000fc00000000000 */
[----:B------:R-:W-:-:S00]  /*0bd0*/  NOP ;  /* 0x0000000000007918 */ /* 0x000fc00000000000 */
[----:B------:R-:W-:-:S00]  /*0be0*/  NOP ;  /* 0x0000000000007918 */ /* 0x000fc00000000000 */
[----:B------:R-:W-:-:S00]  /*0bf0*/  NOP ;  /* 0x0000000000007918 */ /* 0x000fc00000000000 */
.L_x_8:


//--------------------- .nv.shared._Z21matrix_multiplicationPfS_S_ii --------------------------
	.section	.nv.shared._Z21matrix_multiplicationPfS_S_ii,"aw",@nobits
	.sectionflags	@""
	.align	4
.nv.shared._Z21matrix_multiplicationPfS_S_ii:
	.zero		9216


//--------------------- .nv.shared.reserved.0     --------------------------
	.section	.nv.shared.reserved.0,"aw",@nobits
	.weak		__nv_reservedSMEM_offset_0_alias
	.size		__nv_reservedSMEM_offset_0_alias, 0, 64
	.other		__nv_reservedSMEM_offset_0_alias,@"STO_CUDA_RESERVED_SHARED STV_DEFAULT"
__nv_reservedSMEM_offset_0_alias:
	.zero		0
	.zero		64


//--------------------- .nv.constant0._Z21matrix_multiplicationPfS_S_ii --------------------------
	.section	.nv.constant0._Z21matrix_multiplicationPfS_S_ii,"a",@progbits
	.sectionflags	@""
	.align	4
.nv.constant0._Z21matrix_multiplicationPfS_S_ii:
	.zero		928


//--------------------- SYMBOLS --------------------------

	.type		.nv.reservedSmem.offset0,@object
	.size		.nv.reservedSmem.offset0,0x4
	.type		.nv.reservedSmem.cap,@object
	.size		.nv.reservedSmem.cap,0x4
